	.headerflags	@"EF_CUDA_TEXMODE_UNIFIED EF_CUDA_64BIT_ADDRESS EF_CUDA_ACCELERATORS EF_CUDA_SM90 EF_CUDA_VIRTUAL_SM(EF_CUDA_SM90)"
	.elftype	@"ET_EXEC"


//--------------------- .nv.info                  --------------------------
	.section	.nv.info,"",@"SHT_CUDA_INFO"
	.align	4


	//----- nvinfo : EIATTR_REGCOUNT
	.align		4
        /*0000*/ 	.byte	0x04, 0x2f
        /*0002*/ 	.short	(.L_1 - .L_0)
	.align		4
.L_0:
        /*0004*/ 	.word	index@(triton_poi_fused_addmm_9)
        /*0008*/ 	.word	0x0000000e


	//----- nvinfo : EIATTR_MIN_STACK_SIZE
	.align		4
.L_1:
        /*000c*/ 	.byte	0x04, 0x12
        /*000e*/ 	.short	(.L_3 - .L_2)
	.align		4
.L_2:
        /*0010*/ 	.word	index@(triton_poi_fused_addmm_9)
        /*0014*/ 	.word	0x00000000


	//----- nvinfo : EIATTR_FRAME_SIZE
	.align		4
.L_3:
        /*0018*/ 	.byte	0x04, 0x11
        /*001a*/ 	.short	(.L_5 - .L_4)
	.align		4
.L_4:
        /*001c*/ 	.word	index@(triton_poi_fused_addmm_9)
        /*0020*/ 	.word	0x00000000


	//----- nvinfo : EIATTR_MIN_STACK_SIZE
	.align		4
.L_5:
        /*0024*/ 	.byte	0x04, 0x12
        /*0026*/ 	.short	(.L_7 - .L_6)
	.align		4
.L_6:
        /*0028*/ 	.word	index@(triton_poi_fused_addmm_9)
        /*002c*/ 	.word	0x00000000
.L_7:


//--------------------- .nv.info.triton_poi_fused_addmm_9 --------------------------
	.section	.nv.info.triton_poi_fused_addmm_9,"",@"SHT_CUDA_INFO"
	.sectionflags	@""
	.align	4


	//----- nvinfo : EIATTR_CUDA_API_VERSION
	.align		4
        /*0000*/ 	.byte	0x04, 0x37
        /*0002*/ 	.short	(.L_9 - .L_8)
.L_8:
        /*0004*/ 	.word	0x0000007c


	//----- nvinfo : EIATTR_KPARAM_INFO
	.align		4
.L_9:
        /*0008*/ 	.byte	0x04, 0x17
        /*000a*/ 	.short	(.L_11 - .L_10)
.L_10:
        /*000c*/ 	.word	0x00000000
        /*0010*/ 	.short	0x0002
        /*0012*/ 	.short	0x0010
        /*0014*/ 	.byte	0x00, 0xf0, 0x11, 0x00


	//----- nvinfo : EIATTR_KPARAM_INFO
	.align		4
.L_11:
        /*0018*/ 	.byte	0x04, 0x17
        /*001a*/ 	.short	(.L_13 - .L_12)
.L_12:
        /*001c*/ 	.word	0x00000000
        /*0020*/ 	.short	0x0001
        /*0022*/ 	.short	0x0008
        /*0024*/ 	.byte	0x00, 0xf4, 0x21, 0x00


	//----- nvinfo : EIATTR_KPARAM_INFO
	.align		4
.L_13:
        /*0028*/ 	.byte	0x04, 0x17
        /*002a*/ 	.short	(.L_15 - .L_14)
.L_14:
        /*002c*/ 	.word	0x00000000
        /*0030*/ 	.short	0x0000
        /*0032*/ 	.short	0x0000
        /*0034*/ 	.byte	0x00, 0xf4, 0x21, 0x00


	//----- nvinfo : EIATTR_SPARSE_MMA_MASK
	.align		4
.L_15:
        /*0038*/ 	.byte	0x03, 0x50
        /*003a*/ 	.short	0x0000


	//----- nvinfo : EIATTR_MAXREG_COUNT
	.align		4
        /*003c*/ 	.byte	0x03, 0x1b
        /*003e*/ 	.short	0x00ff


	//----- nvinfo : EIATTR_EXIT_INSTR_OFFSETS
	.align		4
        /*0040*/ 	.byte	0x04, 0x1c
        /*0042*/ 	.short	(.L_17 - .L_16)


	//   ....[0]....
.L_16:
        /*0044*/ 	.word	0x00000120


	//   ....[1]....
        /*0048*/ 	.word	0x00000140


	//----- nvinfo : EIATTR_REQNTID
	.align		4
.L_17:
        /*004c*/ 	.byte	0x04, 0x10
        /*004e*/ 	.short	(.L_19 - .L_18)
.L_18:
        /*0050*/ 	.word	0x00000080
        /*0054*/ 	.word	0x00000001
        /*0058*/ 	.word	0x00000001


	//----- nvinfo : EIATTR_CBANK_PARAM_SIZE
	.align		4
.L_19:
        /*005c*/ 	.byte	0x03, 0x19
        /*005e*/ 	.short	0x0014


	//----- nvinfo : EIATTR_PARAM_CBANK
	.align		4
        /*0060*/ 	.byte	0x04, 0x0a
        /*0062*/ 	.short	(.L_21 - .L_20)
	.align		4
.L_20:
        /*0064*/ 	.word	index@(.nv.constant0.triton_poi_fused_addmm_9)
        /*0068*/ 	.short	0x0210
        /*006a*/ 	.short	0x0014


	//----- nvinfo : EIATTR_SW_WAR
	.align		4
.L_21:
        /*006c*/ 	.byte	0x04, 0x36
        /*006e*/ 	.short	(.L_23 - .L_22)
.L_22:
        /*0070*/ 	.word	0x00000008
.L_23:


//--------------------- .nv.callgraph             --------------------------
	.section	.nv.callgraph,"",@"SHT_CUDA_CALLGRAPH"
	.align	4
	.sectionentsize	8
	.align		4
        /*0000*/ 	.word	0x00000000
	.align		4
        /*0004*/ 	.word	0xffffffff
	.align		4
        /*0008*/ 	.word	0x00000000
	.align		4
        /*000c*/ 	.word	0xfffffffe
	.align		4
        /*0010*/ 	.word	0x00000000
	.align		4
        /*0014*/ 	.word	0xfffffffd
	.align		4
        /*0018*/ 	.word	0x00000000
	.align		4
        /*001c*/ 	.word	0xfffffffc


//--------------------- .text.triton_poi_fused_addmm_9 --------------------------
	.section	.text.triton_poi_fused_addmm_9,"ax",@progbits
	.align	128
        .global         triton_poi_fused_addmm_9
        .type           triton_poi_fused_addmm_9,@function
        .size           triton_poi_fused_addmm_9,(.L_x_1 - triton_poi_fused_addmm_9)
        .other          triton_poi_fused_addmm_9,@"STO_CUDA_ENTRY STV_DEFAULT"
triton_poi_fused_addmm_9:
.text.triton_poi_fused_addmm_9:
[----:B------:R-:W0:Y:S02]  /*0000*/  LDC R1, c[0x0][0x28] ;  /* 0x00000a00ff017b82 */ /* 0x000e240000000800 */
[----:B------:R-:W1:Y:S01]  /*0010*/  S2R R0, SR_TID.X ;  /* 0x0000000000007919 */ /* 0x000e620000002100 */
[----:B------:R-:W2:Y:S01]  /*0020*/  LDC.64 R4, c[0x0][0x210] ;  /* 0x00008400ff047b82 */ /* 0x000ea20000000a00 */
[----:B------:R-:W-:Y:S01]  /*0030*/  CS2R R10, SRZ ;  /* 0x00000000000a7805 */ /* 0x000fe2000001ff00 */
[----:B------:R-:W-:Y:S01]  /*0040*/  ULDC.64 UR4, c[0x0][0x208] ;  /* 0x0000820000047ab9 */ /* 0x000fe20000000a00 */
[----:B------:R-:W3:Y:S01]  /*0050*/  S2R R9, SR_CTAID.X ;  /* 0x0000000000097919 */ /* 0x000ee20000002500 */
[----:B-1----:R-:W-:-:S05]  /*0060*/  IMAD.SHL.U32 R0, R0, 0x2, RZ ;  /* 0x0000000200007824 */ /* 0x002fca00078e00ff */
[----:B------:R-:W-:-:S05]  /*0070*/  LOP3.LUT R0, R0, 0xfe, RZ, 0xc0, !PT ;  /* 0x000000fe00007812 */ /* 0x000fca00078ec0ff */
[----:B---3--:R-:W-:-:S05]  /*0080*/  IMAD R9, R9, 0x100, R0 ;  /* 0x0000010009097824 */ /* 0x008fca00078e0200 */
[C---:B------:R-:W-:Y:S02]  /*0090*/  SHF.L.U32 R3, R9.reuse, 0x6, RZ ;  /* 0x0000000609037819 */ /* 0x040fe400000006ff */
[----:B------:R-:W-:Y:S02]  /*00a0*/  ISETP.GE.AND P0, PT, R9, 0x100, PT ;  /* 0x000001000900780c */ /* 0x000fe40003f06270 */
[----:B------:R-:W-:Y:S01]  /*00b0*/  IADD3 R7, R3, 0x40, RZ ;  /* 0x0000004003077810 */ /* 0x000fe20007ffe0ff */
[----:B--2---:R-:W-:-:S04]  /*00c0*/  IMAD.WIDE R2, R3, 0x4, R4 ;  /* 0x0000000403027825 */ /* 0x004fc800078e0204 */
[----:B------:R-:W-:Y:S02]  /*00d0*/  IMAD.WIDE R4, R7, 0x4, R4 ;  /* 0x0000000407047825 */ /* 0x000fe400078e0204 */
[----:B------:R-:W1:Y:S04]  /*00e0*/  LDC.64 R6, c[0x0][0x218] ;  /* 0x00008600ff067b82 */ /* 0x000e680000000a00 */
[----:B------:R2:W5:Y:S04]  /*00f0*/  @!P0 LDG.E.EL R10, desc[UR4][R2.64] ;  /* 0x00000004020a8981 */ /* 0x000568000c2e1900 */
[----:B------:R2:W5:Y:S01]  /*0100*/  @!P0 LDG.E.EL R11, desc[UR4][R4.64] ;  /* 0x00000004040b8981 */ /* 0x000562000c2e1900 */
[----:B-1----:R-:W-:Y:S01]  /*0110*/  IMAD.WIDE R6, R9, 0x4, R6 ;  /* 0x0000000409067825 */ /* 0x002fe200078e0206 */
[----:B--2---:R-:W-:Y:S06]  /*0120*/  @P0 EXIT ;  /* 0x000000000000094d */ /* 0x004fec0003800000 */
[----:B-----5:R-:W-:Y:S01]  /*0130*/  STG.E.64 desc[UR4][R6.64], R10 ;  /* 0x0000000a06007986 */ /* 0x020fe2000c101b04 */
[----:B------:R-:W-:Y:S05]  /*0140*/  EXIT ;  /* 0x000000000000794d */ /* 0x000fea0003800000 */
.L_x_0:
[----:B------:R-:W-:-:S00]  /*0150*/  BRA `(.L_x_0) ;  /* 0xfffffffc00fc7947 */ /* 0x000fc0000383ffff */
[----:B------:R-:W-:-:S00]  /*0160*/  NOP ;  /* 0x0000000000007918 */ /* 0x000fc00000000000 */
        /* <DEDUP_REMOVED lines=9> */
.L_x_1:


//--------------------- .nv.constant0.triton_poi_fused_addmm_9 --------------------------
	.section	.nv.constant0.triton_poi_fused_addmm_9,"a",@progbits
	.sectionflags	@""
	.align	4
.nv.constant0.triton_poi_fused_addmm_9:
	.zero		548
